	.headerflags	@"EF_CUDA_TEXMODE_UNIFIED EF_CUDA_64BIT_ADDRESS EF_CUDA_ACCELERATORS EF_CUDA_SM90 EF_CUDA_VIRTUAL_SM(EF_CUDA_SM90)"
	.elftype	@"ET_EXEC"


//--------------------- .nv.info                  --------------------------
	.section	.nv.info,"",@"SHT_CUDA_INFO"
	.align	4


	//----- nvinfo : EIATTR_REGCOUNT
	.align		4
        /*0000*/ 	.byte	0x04, 0x2f
        /*0002*/ 	.short	(.L_1 - .L_0)
	.align		4
.L_0:
        /*0004*/ 	.word	index@(triton_per_fused_mul_sum_0)
        /*0008*/ 	.word	0x00000014


	//----- nvinfo : EIATTR_MIN_STACK_SIZE
	.align		4
.L_1:
        /*000c*/ 	.byte	0x04, 0x12
        /*000e*/ 	.short	(.L_3 - .L_2)
	.align		4
.L_2:
        /*0010*/ 	.word	index@(triton_per_fused_mul_sum_0)
        /*0014*/ 	.word	0x00000000


	//----- nvinfo : EIATTR_FRAME_SIZE
	.align		4
.L_3:
        /*0018*/ 	.byte	0x04, 0x11
        /*001a*/ 	.short	(.L_5 - .L_4)
	.align		4
.L_4:
        /*001c*/ 	.word	index@(triton_per_fused_mul_sum_0)
        /*0020*/ 	.word	0x00000000


	//----- nvinfo : EIATTR_MIN_STACK_SIZE
	.align		4
.L_5:
        /*0024*/ 	.byte	0x04, 0x12
        /*0026*/ 	.short	(.L_7 - .L_6)
	.align		4
.L_6:
        /*0028*/ 	.word	index@(triton_per_fused_mul_sum_0)
        /*002c*/ 	.word	0x00000000
.L_7:


//--------------------- .nv.info.triton_per_fused_mul_sum_0 --------------------------
	.section	.nv.info.triton_per_fused_mul_sum_0,"",@"SHT_CUDA_INFO"
	.sectionflags	@""
	.align	4


	//----- nvinfo : EIATTR_CUDA_API_VERSION
	.align		4
        /*0000*/ 	.byte	0x04, 0x37
        /*0002*/ 	.short	(.L_9 - .L_8)
.L_8:
        /*0004*/ 	.word	0x0000007c


	//----- nvinfo : EIATTR_KPARAM_INFO
	.align		4
.L_9:
        /*0008*/ 	.byte	0x04, 0x17
        /*000a*/ 	.short	(.L_11 - .L_10)
.L_10:
        /*000c*/ 	.word	0x00000000
        /*0010*/ 	.short	0x0007
        /*0012*/ 	.short	0x0034
        /*0014*/ 	.byte	0x00, 0xf0, 0x11, 0x00


	//----- nvinfo : EIATTR_KPARAM_INFO
	.align		4
.L_11:
        /*0018*/ 	.byte	0x04, 0x17
        /*001a*/ 	.short	(.L_13 - .L_12)
.L_12:
        /*001c*/ 	.word	0x00000000
        /*0020*/ 	.short	0x0006
        /*0022*/ 	.short	0x0030
        /*0024*/ 	.byte	0x00, 0xf0, 0x11, 0x00


	//----- nvinfo : EIATTR_KPARAM_INFO
	.align		4
.L_13:
        /*0028*/ 	.byte	0x04, 0x17
        /*002a*/ 	.short	(.L_15 - .L_14)
.L_14:
        /*002c*/ 	.word	0x00000000
        /*0030*/ 	.short	0x0005
        /*0032*/ 	.short	0x0028
        /*0034*/ 	.byte	0x00, 0xf4, 0x21, 0x00


	//----- nvinfo : EIATTR_KPARAM_INFO
	.align		4
.L_15:
        /*0038*/ 	.byte	0x04, 0x17
        /*003a*/ 	.short	(.L_17 - .L_16)
.L_16:
        /*003c*/ 	.word	0x00000000
        /*0040*/ 	.short	0x0004
        /*0042*/ 	.short	0x0020
        /*0044*/ 	.byte	0x00, 0xf4, 0x21, 0x00


	//----- nvinfo : EIATTR_KPARAM_INFO
	.align		4
.L_17:
        /*0048*/ 	.byte	0x04, 0x17
        /*004a*/ 	.short	(.L_19 - .L_18)
.L_18:
        /*004c*/ 	.word	0x00000000
        /*0050*/ 	.short	0x0003
        /*0052*/ 	.short	0x0018
        /*0054*/ 	.byte	0x00, 0xf4, 0x21, 0x00


	//----- nvinfo : EIATTR_KPARAM_INFO
	.align		4
.L_19:
        /*0058*/ 	.byte	0x04, 0x17
        /*005a*/ 	.short	(.L_21 - .L_20)
.L_20:
        /*005c*/ 	.word	0x00000000
        /*0060*/ 	.short	0x0002
        /*0062*/ 	.short	0x0010
        /*0064*/ 	.byte	0x00, 0xf4, 0x21, 0x00


	//----- nvinfo : EIATTR_KPARAM_INFO
	.align		4
.L_21:
        /*0068*/ 	.byte	0x04, 0x17
        /*006a*/ 	.short	(.L_23 - .L_22)
.L_22:
        /*006c*/ 	.word	0x00000000
        /*0070*/ 	.short	0x0001
        /*0072*/ 	.short	0x0008
        /*0074*/ 	.byte	0x00, 0xf4, 0x21, 0x00


	//----- nvinfo : EIATTR_KPARAM_INFO
	.align		4
.L_23:
        /*0078*/ 	.byte	0x04, 0x17
        /*007a*/ 	.short	(.L_25 - .L_24)
.L_24:
        /*007c*/ 	.word	0x00000000
        /*0080*/ 	.short	0x0000
        /*0082*/ 	.short	0x0000
        /*0084*/ 	.byte	0x00, 0xf4, 0x21, 0x00


	//----- nvinfo : EIATTR_SPARSE_MMA_MASK
	.align		4
.L_25:
        /*0088*/ 	.byte	0x03, 0x50
        /*008a*/ 	.short	0x0000


	//----- nvinfo : EIATTR_MAXREG_COUNT
	.align		4
        /*008c*/ 	.byte	0x03, 0x1b
        /*008e*/ 	.short	0x00ff


	//----- nvinfo : EIATTR_COOP_GROUP_MASK_REGIDS
	.align		4
        /*0090*/ 	.byte	0x04, 0x29
        /*0092*/ 	.short	(.L_27 - .L_26)


	//   ....[0]....
.L_26:
        /*0094*/ 	.word	0xffffffff


	//   ....[1]....
        /*0098*/ 	.word	0xffffffff


	//   ....[2]....
        /*009c*/ 	.word	0xffffffff


	//   ....[3]....
        /*00a0*/ 	.word	0xffffffff


	//   ....[4]....
        /*00a4*/ 	.word	0xffffffff


	//   ....[5]....
        /*00a8*/ 	.word	0xffffffff


	//   ....[6]....
        /*00ac*/ 	.word	0xffffffff


	//   ....[7]....
        /*00b0*/ 	.word	0xffffffff


	//   ....[8]....
        /*00b4*/ 	.word	0xffffffff


	//   ....[9]....
        /*00b8*/ 	.word	0xffffffff


	//   ....[10]....
        /*00bc*/ 	.word	0xffffffff


	//   ....[11]....
        /*00c0*/ 	.word	0xffffffff


	//   ....[12]....
        /*00c4*/ 	.word	0xffffffff


	//   ....[13]....
        /*00c8*/ 	.word	0xffffffff


	//   ....[14]....
        /*00cc*/ 	.word	0xffffffff


	//   ....[15]....
        /*00d0*/ 	.word	0xffffffff


	//   ....[16]....
        /*00d4*/ 	.word	0xffffffff


	//   ....[17]....
        /*00d8*/ 	.word	0xffffffff


	//----- nvinfo : EIATTR_COOP_GROUP_INSTR_OFFSETS
	.align		4
.L_27:
        /*00dc*/ 	.byte	0x04, 0x28
        /*00de*/ 	.short	(.L_29 - .L_28)


	//   ....[0]....
.L_28:
        /*00e0*/ 	.word	0x000002c0


	//   ....[1]....
        /*00e4*/ 	.word	0x000002e0


	//   ....[2]....
        /*00e8*/ 	.word	0x00000300


	//   ....[3]....
        /*00ec*/ 	.word	0x00000330


	//   ....[4]....
        /*00f0*/ 	.word	0x00000350


	//   ....[5]....
        /*00f4*/ 	.word	0x00000370


	//   ....[6]....
        /*00f8*/ 	.word	0x000003a0


	//   ....[7]....
        /*00fc*/ 	.word	0x00000420


	//   ....[8]....
        /*0100*/ 	.word	0x00000450


	//   ....[9]....
        /*0104*/ 	.word	0x00000470


	//   ....[10]....
        /*0108*/ 	.word	0x00000490


	//   ....[11]....
        /*010c*/ 	.word	0x000004e0


	//   ....[12]....
        /*0110*/ 	.word	0x00000550


	//   ....[13]....
        /*0114*/ 	.word	0x00000590


	//   ....[14]....
        /*0118*/ 	.word	0x000005c0


	//   ....[15]....
        /*011c*/ 	.word	0x000005d0


	//   ....[16]....
        /*0120*/ 	.word	0x00000600


	//   ....[17]....
        /*0124*/ 	.word	0x000006b0


	//----- nvinfo : EIATTR_EXIT_INSTR_OFFSETS
	.align		4
.L_29:
        /*0128*/ 	.byte	0x04, 0x1c
        /*012a*/ 	.short	(.L_31 - .L_30)


	//   ....[0]....
.L_30:
        /*012c*/ 	.word	0x00000740


	//   ....[1]....
        /*0130*/ 	.word	0x00000790


	//----- nvinfo : EIATTR_REQNTID
	.align		4
.L_31:
        /*0134*/ 	.byte	0x04, 0x10
        /*0136*/ 	.short	(.L_33 - .L_32)
.L_32:
        /*0138*/ 	.word	0x00000040
        /*013c*/ 	.word	0x00000001
        /*0140*/ 	.word	0x00000001


	//----- nvinfo : EIATTR_CBANK_PARAM_SIZE
	.align		4
.L_33:
        /*0144*/ 	.byte	0x03, 0x19
        /*0146*/ 	.short	0x0038


	//----- nvinfo : EIATTR_PARAM_CBANK
	.align		4
        /*0148*/ 	.byte	0x04, 0x0a
        /*014a*/ 	.short	(.L_35 - .L_34)
	.align		4
.L_34:
        /*014c*/ 	.word	index@(.nv.constant0.triton_per_fused_mul_sum_0)
        /*0150*/ 	.short	0x0210
        /*0152*/ 	.short	0x0038


	//----- nvinfo : EIATTR_SW_WAR
	.align		4
.L_35:
        /*0154*/ 	.byte	0x04, 0x36
        /*0156*/ 	.short	(.L_37 - .L_36)
.L_36:
        /*0158*/ 	.word	0x00000008
.L_37:


//--------------------- .nv.callgraph             --------------------------
	.section	.nv.callgraph,"",@"SHT_CUDA_CALLGRAPH"
	.align	4
	.sectionentsize	8
	.align		4
        /*0000*/ 	.word	0x00000000
	.align		4
        /*0004*/ 	.word	0xffffffff
	.align		4
        /*0008*/ 	.word	0x00000000
	.align		4
        /*000c*/ 	.word	0xfffffffe
	.align		4
        /*0010*/ 	.word	0x00000000
	.align		4
        /*0014*/ 	.word	0xfffffffd
	.align		4
        /*0018*/ 	.word	0x00000000
	.align		4
        /*001c*/ 	.word	0xfffffffc


//--------------------- .text.triton_per_fused_mul_sum_0 --------------------------
	.section	.text.triton_per_fused_mul_sum_0,"ax",@progbits
	.sectionflags	@"SHF_BARRIERS=1"
	.align	128
        .global         triton_per_fused_mul_sum_0
        .type           triton_per_fused_mul_sum_0,@function
        .size           triton_per_fused_mul_sum_0,(.L_x_1 - triton_per_fused_mul_sum_0)
        .other          triton_per_fused_mul_sum_0,@"STO_CUDA_ENTRY STV_DEFAULT"
triton_per_fused_mul_sum_0:
.text.triton_per_fused_mul_sum_0:
[----:B------:R-:W0:Y:S02]  /*0000*/  LDC R1, c[0x0][0x28] ;  /* 0x00000a00ff017b82 */ /* 0x000e240000000800 */
[----:B------:R-:W1:Y:S01]  /*0010*/  S2R R15, SR_TID.X ;  /* 0x00000000000f7919 */ /* 0x000e620000002100 */
[----:B------:R-:W2:Y:S01]  /*0020*/  LDC.64 R6, c[0x0][0x210] ;  /* 0x00008400ff067b82 */ /* 0x000ea20000000a00 */
[----:B------:R-:W-:Y:S01]  /*0030*/  HFMA2.MMA R12, -RZ, RZ, 0, 0 ;  /* 0x00000000ff0c7435 */ /* 0x000fe200000001ff */
[----:B------:R-:W-:Y:S01]  /*0040*/  ULDC.64 UR6, c[0x0][0x208] ;  /* 0x0000820000067ab9 */ /* 0x000fe20000000a00 */
[----:B------:R-:W3:Y:S05]  /*0050*/  S2R R0, SR_CTAID.X ;  /* 0x0000000000007919 */ /* 0x000eea0000002500 */
[----:B------:R-:W4:Y:S08]  /*0060*/  LDC.64 R8, c[0x0][0x218] ;  /* 0x00008600ff087b82 */ /* 0x000f300000000a00 */
[----:B------:R-:W5:Y:S01]  /*0070*/  LDC.64 R10, c[0x0][0x220] ;  /* 0x00008800ff0a7b82 */ /* 0x000f620000000a00 */
[----:B-1----:R-:W-:-:S02]  /*0080*/  LOP3.LUT R3, R15, 0x3f, RZ, 0xc0, !PT ;  /* 0x0000003f0f037812 */ /* 0x002fc400078ec0ff */
[C---:B---3--:R-:W-:Y:S02]  /*0090*/  ISETP.GE.AND P1, PT, R0.reuse, 0x4, PT ;  /* 0x000000040000780c */ /* 0x048fe40003f26270 */
[----:B------:R-:W-:-:S05]  /*00a0*/  LEA R13, R0, R3, 0x6 ;  /* 0x00000003000d7211 */ /* 0x000fca00078e30ff */
[----:B--2---:R-:W-:-:S06]  /*00b0*/  IMAD.WIDE R6, R13, 0x4, R6 ;  /* 0x000000040d067825 */ /* 0x004fcc00078e0206 */
[----:B------:R-:W2:Y:S01]  /*00c0*/  @!P1 LDG.E R12, desc[UR6][R6.64] ;  /* 0x00000006060c9981 */ /* 0x000ea2000c1e1900 */
[----:B------:R-:W-:Y:S01]  /*00d0*/  HFMA2.MMA R14, -RZ, RZ, 0, 0 ;  /* 0x00000000ff0e7435 */ /* 0x000fe200000001ff */
[----:B----4-:R-:W-:-:S04]  /*00e0*/  IMAD.WIDE R8, R13, 0x4, R8 ;  /* 0x000000040d087825 */ /* 0x010fc800078e0208 */
[----:B-----5:R-:W-:Y:S01]  /*00f0*/  IMAD.WIDE R10, R13, 0x4, R10 ;  /* 0x000000040d0a7825 */ /* 0x020fe200078e020a */
[----:B------:R-:W-:-:S04]  /*0100*/  MOV R13, RZ ;  /* 0x000000ff000d7202 */ /* 0x000fc80000000f00 */
[----:B------:R-:W3:Y:S04]  /*0110*/  @!P1 LDG.E R14, desc[UR6][R10.64] ;  /* 0x000000060a0e9981 */ /* 0x000ee8000c1e1900 */
[----:B------:R1:W4:Y:S02]  /*0120*/  @!P1 LDG.E R13, desc[UR6][R8.64] ;  /* 0x00000006080d9981 */ /* 0x000324000c1e1900 */
[----:B-1----:R-:W-:Y:S01]  /*0130*/  MOV R8, 0x3e800000 ;  /* 0x3e80000000087802 */ /* 0x002fe20000000f00 */
[----:B------:R-:W1:Y:S01]  /*0140*/  S2UR UR5, SR_CgaCtaId ;  /* 0x00000000000579c3 */ /* 0x000e620000008800 */
[C---:B------:R-:W-:Y:S01]  /*0150*/  LOP3.LUT P2, RZ, R15.reuse, 0x1f, RZ, 0xc0, !PT ;  /* 0x0000001f0fff7812 */ /* 0x040fe2000784c0ff */
[----:B------:R-:W-:Y:S01]  /*0160*/  UMOV UR4, 0x400 ;  /* 0x0000040000047882 */ /* 0x000fe20000000000 */
[----:B------:R-:W-:Y:S01]  /*0170*/  ISETP.GE.AND P3, PT, R15, 0x2, PT ;  /* 0x000000020f00780c */ /* 0x000fe20003f66270 */
[----:B-1----:R-:W-:Y:S01]  /*0180*/  UPRMT UR4, UR5, 0x654, UR4 ;  /* 0x0000065405047896 */ /* 0x002fe20008000004 */
[----:B--2---:R-:W-:-:S05]  /*0190*/  SEL R12, R12, RZ, !P1 ;  /* 0x000000ff0c0c7207 */ /* 0x004fca0004800000 */
[----:B------:R-:W-:-:S04]  /*01a0*/  FADD R12, RZ, -R12 ;  /* 0x8000000cff0c7221 */ /* 0x000fc80000000000 */
[----:B------:R-:W-:-:S05]  /*01b0*/  FMUL R12, R12, 1.4426950216293334961 ;  /* 0x3fb8aa3b0c0c7820 */ /* 0x000fca0000400000 */
[----:B------:R-:W-:-:S13]  /*01c0*/  FSETP.GEU.AND P0, PT, R12, -126, PT ;  /* 0xc2fc00000c00780b */ /* 0x000fda0003f0e000 */
[----:B------:R-:W-:-:S04]  /*01d0*/  @!P0 FMUL R12, R12, 0.5 ;  /* 0x3f0000000c0c8820 */ /* 0x000fc80000400000 */
[----:B------:R-:W1:Y:S02]  /*01e0*/  MUFU.EX2 R6, R12 ;  /* 0x0000000c00067308 */ /* 0x000e640000000800 */
[----:B-1----:R-:W-:-:S04]  /*01f0*/  @!P0 FMUL R6, R6, R6 ;  /* 0x0000000606068220 */ /* 0x002fc80000400000 */
[----:B------:R-:W-:-:S05]  /*0200*/  FADD R7, R6, 1 ;  /* 0x3f80000006077421 */ /* 0x000fca0000000000 */
[----:B------:R-:W-:-:S13]  /*0210*/  FSETP.GT.AND P0, PT, R7, 8.50705917302346158658e+37, PT ;  /* 0x7e8000000700780b */ /* 0x000fda0003f04000 */
[----:B------:R-:W-:-:S06]  /*0220*/  @P0 FMUL R7, R7, 0.25 ;  /* 0x3e80000007070820 */ /* 0x000fcc0000400000 */
[----:B------:R-:W1:Y:S01]  /*0230*/  MUFU.RCP R7, R7 ;  /* 0x0000000700077308 */ /* 0x000e620000001000 */
[----:B------:R-:W-:Y:S02]  /*0240*/  FSEL R8, R8, 1, P0 ;  /* 0x3f80000008087808 */ /* 0x000fe40000000000 */
[----:B----4-:R-:W-:Y:S02]  /*0250*/  SEL R13, R13, RZ, !P1 ;  /* 0x000000ff0d0d7207 */ /* 0x010fe40004800000 */
[----:B---3--:R-:W-:-:S05]  /*0260*/  SEL R6, R14, RZ, !P1 ;  /* 0x000000ff0e067207 */ /* 0x008fca0004800000 */
[----:B------:R-:W-:Y:S01]  /*0270*/  FMUL R6, R13, R6 ;  /* 0x000000060d067220 */ /* 0x000fe20000400000 */
[----:B-1----:R-:W-:-:S04]  /*0280*/  FMUL R8, R7, R8 ;  /* 0x0000000807087220 */ /* 0x002fc80000400000 */
[----:B------:R-:W-:-:S04]  /*0290*/  FMUL R11, R13, R8 ;  /* 0x000000080d0b7220 */ /* 0x000fc80000400000 */
[----:B------:R-:W-:-:S05]  /*02a0*/  FMUL R8, R11, R6 ;  /* 0x000000060b087220 */ /* 0x000fca0000400000 */
[----:B------:R-:W-:-:S05]  /*02b0*/  FSEL R8, R8, RZ, !P1 ;  /* 0x000000ff08087208 */ /* 0x000fca0004800000 */
[----:B------:R-:W1:Y:S02]  /*02c0*/  SHFL.BFLY PT, R9, R8, 0x10, 0x1f ;  /* 0x0e001f0008097f89 */ /* 0x000e6400000e0000 */
[----:B-1----:R-:W-:-:S05]  /*02d0*/  FADD R9, R8, R9 ;  /* 0x0000000908097221 */ /* 0x002fca0000000000 */
[----:B------:R-:W1:Y:S02]  /*02e0*/  SHFL.BFLY PT, R10, R9, 0x8, 0x1f ;  /* 0x0d001f00090a7f89 */ /* 0x000e6400000e0000 */
[----:B-1----:R-:W-:-:S05]  /*02f0*/  FADD R10, R9, R10 ;  /* 0x0000000a090a7221 */ /* 0x002fca0000000000 */
[----:B------:R-:W1:Y:S01]  /*0300*/  SHFL.BFLY PT, R7, R10, 0x4, 0x1f ;  /* 0x0c801f000a077f89 */ /* 0x000e6200000e0000 */
[----:B------:R-:W-:Y:S01]  /*0310*/  FMUL R11, R11, R11 ;  /* 0x0000000b0b0b7220 */ /* 0x000fe20000400000 */
[----:B-1----:R-:W-:-:S05]  /*0320*/  FADD R7, R10, R7 ;  /* 0x000000070a077221 */ /* 0x002fca0000000000 */
[----:B------:R-:W1:Y:S01]  /*0330*/  SHFL.BFLY PT, R12, R7, 0x2, 0x1f ;  /* 0x0c401f00070c7f89 */ /* 0x000e6200000e0000 */
[----:B------:R-:W-:-:S05]  /*0340*/  FSEL R11, R11, RZ, !P1 ;  /* 0x000000ff0b0b7208 */ /* 0x000fca0004800000 */
[----:B------:R-:W2:Y:S01]  /*0350*/  SHFL.BFLY PT, R14, R11, 0x10, 0x1f ;  /* 0x0e001f000b0e7f89 */ /* 0x000ea200000e0000 */
[----:B-1----:R-:W-:-:S05]  /*0360*/  FADD R12, R7, R12 ;  /* 0x0000000c070c7221 */ /* 0x002fca0000000000 */
[----:B------:R-:W1:Y:S01]  /*0370*/  SHFL.BFLY PT, R9, R12, 0x1, 0x1f ;  /* 0x0c201f000c097f89 */ /* 0x000e6200000e0000 */
[----:B--2---:R-:W-:Y:S01]  /*0380*/  FADD R14, R11, R14 ;  /* 0x0000000e0b0e7221 */ /* 0x004fe20000000000 */
[----:B------:R-:W-:-:S04]  /*0390*/  SHF.R.U32.HI R7, RZ, 0x3, R15 ;  /* 0x00000003ff077819 */ /* 0x000fc8000001160f */
[----:B------:R-:W2:Y:S01]  /*03a0*/  SHFL.BFLY PT, R13, R14, 0x8, 0x1f ;  /* 0x0d001f000e0d7f89 */ /* 0x000ea200000e0000 */
[----:B------:R-:W-:Y:S01]  /*03b0*/  LOP3.LUT R7, R7, 0x4, RZ, 0xc0, !PT ;  /* 0x0000000407077812 */ /* 0x000fe200078ec0ff */
[----:B-1----:R-:W-:-:S05]  /*03c0*/  FADD R16, R12, R9 ;  /* 0x000000090c107221 */ /* 0x002fca0000000000 */
[----:B------:R-:W-:Y:S01]  /*03d0*/  @!P2 STS [R7+UR4], R16 ;  /* 0x000000100700a988 */ /* 0x000fe20008000804 */
[----:B--2---:R-:W-:Y:S01]  /*03e0*/  FADD R13, R14, R13 ;  /* 0x0000000d0e0d7221 */ /* 0x004fe20000000000 */
[----:B------:R-:W-:Y:S01]  /*03f0*/  FMUL R9, R6, R6 ;  /* 0x0000000606097220 */ /* 0x000fe20000400000 */
[----:B------:R-:W-:Y:S01]  /*0400*/  LEA R6, R15, UR4, 0x2 ;  /* 0x000000040f067c11 */ /* 0x000fe2000f8e10ff */
[----:B------:R-:W-:Y:S06]  /*0410*/  BAR.SYNC.DEFER_BLOCKING 0x0 ;  /* 0x0000000000007b1d */ /* 0x000fec0000010000 */
[----:B------:R-:W1:Y:S01]  /*0420*/  SHFL.BFLY PT, R8, R13, 0x4, 0x1f ;  /* 0x0c801f000d087f89 */ /* 0x000e6200000e0000 */
[----:B------:R-:W-:-:S03]  /*0430*/  FSEL R12, R9, RZ, !P1 ;  /* 0x000000ff090c7208 */ /* 0x000fc60004800000 */
[----:B------:R-:W-:Y:S04]  /*0440*/  @!P3 LDS R4, [R6] ;  /* 0x000000000604b984 */ /* 0x000fe80000000800 */
[----:B------:R-:W2:Y:S01]  /*0450*/  SHFL.BFLY PT, R9, R12, 0x10, 0x1f ;  /* 0x0e001f000c097f89 */ /* 0x000ea200000e0000 */
[----:B-1----:R-:W-:-:S05]  /*0460*/  FADD R13, R13, R8 ;  /* 0x000000080d0d7221 */ /* 0x002fca0000000000 */
[----:B------:R-:W1:Y:S01]  /*0470*/  SHFL.BFLY PT, R8, R13, 0x2, 0x1f ;  /* 0x0c401f000d087f89 */ /* 0x000e6200000e0000 */
[----:B--2---:R-:W-:-:S03]  /*0480*/  FADD R14, R12, R9 ;  /* 0x000000090c0e7221 */ /* 0x004fc60000000000 */
[----:B------:R-:W2:Y:S01]  /*0490*/  SHFL.BFLY PT, R9, R4, 0x1, 0x1f ;  /* 0x0c201f0004097f89 */ /* 0x000ea200000e0000 */
[----:B-1----:R-:W-:Y:S01]  /*04a0*/  FADD R10, R13, R8 ;  /* 0x000000080d0a7221 */ /* 0x002fe20000000000 */
[----:B------:R-:W-:-:S04]  /*04b0*/  LOP3.LUT R8, R15, 0x1, RZ, 0xc0, !PT ;  /* 0x000000010f087812 */ /* 0x000fc800078ec0ff */
[----:B------:R-:W-:-:S04]  /*04c0*/  ISETP.NE.U32.AND P0, PT, R8, 0x1, PT ;  /* 0x000000010800780c */ /* 0x000fc80003f05070 */
[----:B------:R-:W-:Y:S01]  /*04d0*/  ISETP.LT.AND P0, PT, R15, 0x2, P0 ;  /* 0x000000020f00780c */ /* 0x000fe20000701270 */
[----:B------:R-:W1:Y:S01]  /*04e0*/  SHFL.BFLY PT, R11, R10, 0x1, 0x1f ;  /* 0x0c201f000a0b7f89 */ /* 0x000e6200000e0000 */
[----:B--2---:R-:W-:-:S11]  /*04f0*/  FADD R9, R4, R9 ;  /* 0x0000000904097221 */ /* 0x004fd60000000000 */
[----:B------:R-:W-:Y:S01]  /*0500*/  @P0 STS [R6], R9 ;  /* 0x0000000906000388 */ /* 0x000fe20000000800 */
[----:B-1----:R-:W-:Y:S01]  /*0510*/  FADD R12, R10, R11 ;  /* 0x0000000b0a0c7221 */ /* 0x002fe20000000000 */
[----:B------:R-:W-:Y:S06]  /*0520*/  BAR.SYNC.DEFER_BLOCKING 0x0 ;  /* 0x0000000000007b1d */ /* 0x000fec0000010000 */
[----:B------:R-:W-:Y:S02]  /*0530*/  LDS R11, [UR4] ;  /* 0x00000004ff0b7984 */ /* 0x000fe40008000800 */
[----:B------:R-:W-:Y:S06]  /*0540*/  BAR.SYNC.DEFER_BLOCKING 0x0 ;  /* 0x0000000000007b1d */ /* 0x000fec0000010000 */
[----:B------:R-:W1:Y:S04]  /*0550*/  SHFL.BFLY PT, R17, R14, 0x8, 0x1f ;  /* 0x0d001f000e117f89 */ /* 0x000e6800000e0000 */
[----:B------:R-:W-:Y:S01]  /*0560*/  @!P2 STS [R7+UR4], R12 ;  /* 0x0000000c0700a988 */ /* 0x000fe20008000804 */
[----:B------:R-:W-:Y:S01]  /*0570*/  BAR.SYNC.DEFER_BLOCKING 0x0 ;  /* 0x0000000000007b1d */ /* 0x000fe20000010000 */
[----:B-1----:R-:W-:-:S05]  /*0580*/  FADD R17, R14, R17 ;  /* 0x000000110e117221 */ /* 0x002fca0000000000 */
[----:B------:R-:W1:Y:S04]  /*0590*/  SHFL.BFLY PT, R8, R17, 0x4, 0x1f ;  /* 0x0c801f0011087f89 */ /* 0x000e6800000e0000 */
[----:B------:R-:W2:Y:S01]  /*05a0*/  @!P3 LDS R5, [R6] ;  /* 0x000000000605b984 */ /* 0x000ea20000000800 */
[----:B-1----:R-:W-:-:S05]  /*05b0*/  FADD R8, R17, R8 ;  /* 0x0000000811087221 */ /* 0x002fca0000000000 */
[----:B------:R-:W1:Y:S04]  /*05c0*/  SHFL.BFLY PT, R13, R8, 0x2, 0x1f ;  /* 0x0c401f00080d7f89 */ /* 0x000e6800000e0000 */
[----:B--2---:R-:W2:Y:S01]  /*05d0*/  SHFL.BFLY PT, R4, R5, 0x1, 0x1f ;  /* 0x0c201f0005047f89 */ /* 0x004ea200000e0000 */
[----:B-1----:R-:W-:Y:S01]  /*05e0*/  FADD R10, R8, R13 ;  /* 0x0000000d080a7221 */ /* 0x002fe20000000000 */
[----:B--2---:R-:W-:-:S04]  /*05f0*/  FADD R13, R5, R4 ;  /* 0x00000004050d7221 */ /* 0x004fc80000000000 */
[----:B------:R-:W1:Y:S01]  /*0600*/  SHFL.BFLY PT, R9, R10, 0x1, 0x1f ;  /* 0x0c201f000a097f89 */ /* 0x000e6200000e0000 */
[----:B------:R-:W2:Y:S03]  /*0610*/  LDC.64 R4, c[0x0][0x228] ;  /* 0x00008a00ff047b82 */ /* 0x000ea60000000a00 */
[----:B------:R-:W-:Y:S05]  /*0620*/  @P0 STS [R6], R13 ;  /* 0x0000000d06000388 */ /* 0x000fea0000000800 */
[----:B------:R-:W-:Y:S06]  /*0630*/  BAR.SYNC.DEFER_BLOCKING 0x0 ;  /* 0x0000000000007b1d */ /* 0x000fec0000010000 */
[----:B------:R-:W-:Y:S01]  /*0640*/  LDS R15, [UR4] ;  /* 0x00000004ff0f7984 */ /* 0x000fe20008000800 */
[----:B-1----:R-:W-:-:S02]  /*0650*/  FADD R14, R10, R9 ;  /* 0x000000090a0e7221 */ /* 0x002fc40000000000 */
[----:B------:R-:W1:Y:S08]  /*0660*/  LDC.64 R8, c[0x0][0x230] ;  /* 0x00008c00ff087b82 */ /* 0x000e700000000a00 */
[----:B------:R-:W-:Y:S06]  /*0670*/  BAR.SYNC.DEFER_BLOCKING 0x0 ;  /* 0x0000000000007b1d */ /* 0x000fec0000010000 */
[----:B------:R-:W-:Y:S02]  /*0680*/  @!P2 STS [R7+UR4], R14 ;  /* 0x0000000e0700a988 */ /* 0x000fe40008000804 */
[----:B------:R-:W-:Y:S06]  /*0690*/  BAR.SYNC.DEFER_BLOCKING 0x0 ;  /* 0x0000000000007b1d */ /* 0x000fec0000010000 */
[----:B------:R-:W3:Y:S04]  /*06a0*/  @!P3 LDS R2, [R6] ;  /* 0x000000000602b984 */ /* 0x000ee80000000800 */
[----:B---3--:R-:W3:Y:S01]  /*06b0*/  SHFL.BFLY PT, R17, R2, 0x1, 0x1f ;  /* 0x0c201f0002117f89 */ /* 0x008ee200000e0000 */
[----:B------:R-:W-:Y:S01]  /*06c0*/  ISETP.EQ.AND P1, PT, R3, RZ, !P1 ;  /* 0x000000ff0300720c */ /* 0x000fe20004f22270 */
[----:B---3--:R-:W-:-:S05]  /*06d0*/  FADD R17, R2, R17 ;  /* 0x0000001102117221 */ /* 0x008fca0000000000 */
[----:B------:R3:W-:Y:S01]  /*06e0*/  @P0 STS [R6], R17 ;  /* 0x0000001106000388 */ /* 0x0007e20000000800 */
[C---:B--2---:R-:W-:Y:S01]  /*06f0*/  IMAD.WIDE R4, R0.reuse, 0x4, R4 ;  /* 0x0000000400047825 */ /* 0x044fe200078e0204 */
[----:B------:R-:W-:Y:S03]  /*0700*/  BAR.SYNC.DEFER_BLOCKING 0x0 ;  /* 0x0000000000007b1d */ /* 0x000fe60000010000 */
[----:B-1----:R-:W-:-:S03]  /*0710*/  IMAD.WIDE R8, R0, 0x4, R8 ;  /* 0x0000000400087825 */ /* 0x002fc600078e0208 */
[----:B------:R3:W-:Y:S04]  /*0720*/  @P1 STG.E desc[UR6][R4.64], R11 ;  /* 0x0000000b04001986 */ /* 0x0007e8000c101906 */
[----:B------:R3:W-:Y:S01]  /*0730*/  @P1 STG.E desc[UR6][R8.64], R15 ;  /* 0x0000000f08001986 */ /* 0x0007e2000c101906 */
[----:B------:R-:W-:Y:S05]  /*0740*/  @!P1 EXIT ;  /* 0x000000000000994d */ /* 0x000fea0003800000 */
[----:B---3--:R-:W0:Y:S01]  /*0750*/  LDS R5, [UR4] ;  /* 0x00000004ff057984 */ /* 0x008e220008000800 */
[----:B------:R-:W1:Y:S02]  /*0760*/  LDC.64 R2, c[0x0][0x238] ;  /* 0x00008e00ff027b82 */ /* 0x000e640000000a00 */
[----:B-1----:R-:W-:-:S05]  /*0770*/  IMAD.WIDE R2, R0, 0x4, R2 ;  /* 0x0000000400027825 */ /* 0x002fca00078e0202 */
[----:B0-----:R-:W-:Y:S01]  /*0780*/  STG.E desc[UR6][R2.64], R5 ;  /* 0x0000000502007986 */ /* 0x001fe2000c101906 */
[----:B------:R-:W-:Y:S05]  /*0790*/  EXIT ;  /* 0x000000000000794d */ /* 0x000fea0003800000 */
.L_x_0:
[----:B------:R-:W-:-:S00]  /*07a0*/  BRA `(.L_x_0) ;  /* 0xfffffffc00fc7947 */ /* 0x000fc0000383ffff */
[----:B------:R-:W-:-:S00]  /*07b0*/  NOP ;  /* 0x0000000000007918 */ /* 0x000fc00000000000 */
        /* <DEDUP_REMOVED lines=12> */
.L_x_1:


//--------------------- .nv.shared.triton_per_fused_mul_sum_0 --------------------------
	.section	.nv.shared.triton_per_fused_mul_sum_0,"aw",@nobits
	.sectionflags	@""
	.align	16
	.zero		1024


//--------------------- .nv.constant0.triton_per_fused_mul_sum_0 --------------------------
	.section	.nv.constant0.triton_per_fused_mul_sum_0,"a",@progbits
	.sectionflags	@""
	.align	4
.nv.constant0.triton_per_fused_mul_sum_0:
	.zero		584
